//
// Generated by NVIDIA NVVM Compiler
//
// Compiler Build ID: CL-36424714
// Cuda compilation tools, release 13.0, V13.0.88
// Based on NVVM 20.0.0
//

.version 9.0
.target sm_100
.address_size 64

	// .globl	_Z20compute_offset_tablePiiS_i
// _ZZ20compute_offset_tablePiiS_iE16local_offset_map has been demoted
// _ZZ20compute_offset_tablePiiS_iE3sum has been demoted

.visible .entry _Z20compute_offset_tablePiiS_i(
	.param .u64 .ptr .align 1 _Z20compute_offset_tablePiiS_i_param_0,
	.param .u32 _Z20compute_offset_tablePiiS_i_param_1,
	.param .u64 .ptr .align 1 _Z20compute_offset_tablePiiS_i_param_2,
	.param .u32 _Z20compute_offset_tablePiiS_i_param_3
)
{
	.reg .pred 	%p<10>;
	.reg .b32 	%r<24>;
	.reg .b64 	%rd<9>;
	// demoted variable
	.shared .align 4 .b8 _ZZ20compute_offset_tablePiiS_iE16local_offset_map[16];
	// demoted variable
	.shared .align 4 .u32 _ZZ20compute_offset_tablePiiS_iE3sum;
	ld.param.u64 	%rd1, [_Z20compute_offset_tablePiiS_i_param_0];
	ld.param.u32 	%r4, [_Z20compute_offset_tablePiiS_i_param_1];
	ld.param.u64 	%rd2, [_Z20compute_offset_tablePiiS_i_param_2];
	ld.param.u32 	%r5, [_Z20compute_offset_tablePiiS_i_param_3];
	mov.u32 	%r6, %ctaid.x;
	mov.u32 	%r7, %ntid.x;
	mov.u32 	%r1, %tid.x;
	mad.lo.s32 	%r2, %r6, %r7, %r1;
	setp.ne.s32 	%p2, %r1, 0;
	shl.b32 	%r8, %r1, 2;
	mov.u32 	%r9, _ZZ20compute_offset_tablePiiS_iE16local_offset_map;
	add.s32 	%r3, %r9, %r8;
	@%p2 bra 	$L__BB0_2;
	mov.b32 	%r10, 0;
	st.shared.u32 	[_ZZ20compute_offset_tablePiiS_iE3sum], %r10;
	bra.uni 	$L__BB0_3;
$L__BB0_2:
	setp.gt.u32 	%p4, %r1, 3;
	mov.pred 	%p9, 0;
	@%p4 bra 	$L__BB0_4;
$L__BB0_3:
	mov.b32 	%r11, 0;
	st.shared.u32 	[%r3], %r11;
	mov.pred 	%p9, -1;
$L__BB0_4:
	bar.sync 	0;
	setp.ge.s32 	%p6, %r2, %r4;
	@%p6 bra 	$L__BB0_6;
	cvta.to.global.u64 	%rd3, %rd1;
	mul.wide.s32 	%rd4, %r2, 4;
	add.s64 	%rd5, %rd3, %rd4;
	ld.global.u32 	%r12, [%rd5];
	shl.b32 	%r13, %r5, 1;
	shr.s32 	%r14, %r12, %r13;
	shl.b32 	%r15, %r14, 2;
	and.b32  	%r16, %r15, 12;
	add.s32 	%r18, %r9, %r16;
	atom.shared.add.u32 	%r19, [%r18], 1;
$L__BB0_6:
	bar.sync 	0;
	not.pred 	%p7, %p9;
	@%p7 bra 	$L__BB0_8;
	cvta.to.global.u64 	%rd6, %rd2;
	mul.wide.u32 	%rd7, %r1, 4;
	add.s64 	%rd8, %rd6, %rd7;
	ld.shared.u32 	%r20, [%r3];
	atom.global.add.u32 	%r21, [%rd8], %r20;
$L__BB0_8:
	bar.sync 	0;
	@%p7 bra 	$L__BB0_10;
	ld.shared.u32 	%r22, [%r3];
	atom.shared.add.u32 	%r23, [_ZZ20compute_offset_tablePiiS_iE3sum], %r22;
$L__BB0_10:
	bar.sync 	0;
	ret;

}


// ===== COMPILED SASS (sm_100) =====

	.target	sm_100

	.elftype	@"ET_EXEC"


//--------------------- .note.nv.tkinfo           --------------------------
	.section	.note.nv.tkinfo,"",@"SHT_NOTE"
	.sectionflags	@"SHF_NOTE_NV_TKINFO"
	.tkinfo
        /*0018*/ 	.word	0x00000002
        /*0030*/ 	.string	""
        /*0030*/ 	.string	"ptxas"
        /*0030*/ 	.string	"Cuda compilation tools, release 13.0, V13.0.88"
        /*0030*/ 	.string	"Build cuda_13.0.r13.0/compiler.36424714_0"
        /*0030*/ 	.string	"-arch sm_100 -m 64 "



//--------------------- .note.nv.cuinfo           --------------------------
	.section	.note.nv.cuinfo,"",@"SHT_NOTE"
	.sectionflags	@"SHF_NOTE_NV_CUINFO"
        /*0018*/ 	.short	0x0002
        /*001a*/ 	.short	0x0064
        /*001c*/ 	.short	0x0082
	.zero		2


//--------------------- .nv.info                  --------------------------
	.section	.nv.info,"",@"SHT_CUDA_INFO"
	.align	4


	//----- nvinfo : EIATTR_REGCOUNT
	.align		4
        /*0000*/ 	.byte	0x04, 0x2f
        /*0002*/ 	.short	(.L_1 - .L_0)
	.align		4
.L_0:
        /*0004*/ 	.word	index@(_Z20compute_offset_tablePiiS_i)
        /*0008*/ 	.word	0x00000009


	//----- nvinfo : EIATTR_FRAME_SIZE
	.align		4
.L_1:
        /*000c*/ 	.byte	0x04, 0x11
        /*000e*/ 	.short	(.L_3 - .L_2)
	.align		4
.L_2:
        /*0010*/ 	.word	index@(_Z20compute_offset_tablePiiS_i)
        /*0014*/ 	.word	0x00000000


	//----- nvinfo : EIATTR_MIN_STACK_SIZE
	.align		4
.L_3:
        /*0018*/ 	.byte	0x04, 0x12
        /*001a*/ 	.short	(.L_5 - .L_4)
	.align		4
.L_4:
        /*001c*/ 	.word	index@(_Z20compute_offset_tablePiiS_i)
        /*0020*/ 	.word	0x00000000
.L_5:


//--------------------- .nv.compat                --------------------------
	.section	.nv.compat,"",@"SHT_CUDA_COMPAT_INFO"
	.align	4
        /*0000*/ 	.byte	0x02, 0x09, 0x00, 0x00, 0x02, 0x02, 0x01, 0x00, 0x02, 0x05, 0x05, 0x00, 0x03, 0x07, 0x01, 0x01
        /*0010*/ 	.byte	0x02, 0x03, 0x00, 0x00, 0x02, 0x06, 0x01, 0x00, 0x04, 0x0b, 0x08, 0x00, 0x09, 0x00, 0x00, 0x00
        /*0020*/ 	.byte	0x00, 0x00, 0x00, 0x00


//--------------------- .nv.info._Z20compute_offset_tablePiiS_i --------------------------
	.section	.nv.info._Z20compute_offset_tablePiiS_i,"",@"SHT_CUDA_INFO"
	.sectionflags	@""
	.align	4


	//----- nvinfo : EIATTR_CUDA_API_VERSION
	.align		4
        /*0000*/ 	.byte	0x04, 0x37
        /*0002*/ 	.short	(.L_7 - .L_6)
.L_6:
        /*0004*/ 	.word	0x00000082


	//----- nvinfo : EIATTR_KPARAM_INFO
	.align		4
.L_7:
        /*0008*/ 	.byte	0x04, 0x17
        /*000a*/ 	.short	(.L_9 - .L_8)
.L_8:
        /*000c*/ 	.word	0x00000000
        /*0010*/ 	.short	0x0003
        /*0012*/ 	.short	0x0018
        /*0014*/ 	.byte	0x00, 0xf0, 0x11, 0x00


	//----- nvinfo : EIATTR_KPARAM_INFO
	.align		4
.L_9:
        /*0018*/ 	.byte	0x04, 0x17
        /*001a*/ 	.short	(.L_11 - .L_10)
.L_10:
        /*001c*/ 	.word	0x00000000
        /*0020*/ 	.short	0x0002
        /*0022*/ 	.short	0x0010
        /*0024*/ 	.byte	0x00, 0xf5, 0x21, 0x00


	//----- nvinfo : EIATTR_KPARAM_INFO
	.align		4
.L_11:
        /*0028*/ 	.byte	0x04, 0x17
        /*002a*/ 	.short	(.L_13 - .L_12)
.L_12:
        /*002c*/ 	.word	0x00000000
        /*0030*/ 	.short	0x0001
        /*0032*/ 	.short	0x0008
        /*0034*/ 	.byte	0x00, 0xf0, 0x11, 0x00


	//----- nvinfo : EIATTR_KPARAM_INFO
	.align		4
.L_13:
        /*0038*/ 	.byte	0x04, 0x17
        /*003a*/ 	.short	(.L_15 - .L_14)
.L_14:
        /*003c*/ 	.word	0x00000000
        /*0040*/ 	.short	0x0000
        /*0042*/ 	.short	0x0000
        /*0044*/ 	.byte	0x00, 0xf5, 0x21, 0x00


	//----- nvinfo : EIATTR_SPARSE_MMA_MASK
	.align		4
.L_15:
        /*0048*/ 	.byte	0x03, 0x50
        /*004a*/ 	.short	0x0000


	//----- nvinfo : EIATTR_MAXREG_COUNT
	.align		4
        /*004c*/ 	.byte	0x03, 0x1b
        /*004e*/ 	.short	0x00ff


	//----- nvinfo : EIATTR_NUM_BARRIERS
	.align		4
        /*0050*/ 	.byte	0x02, 0x4c
        /*0052*/ 	.byte	0x01
	.zero		1


	//----- nvinfo : EIATTR_MERCURY_ISA_VERSION
	.align		4
        /*0054*/ 	.byte	0x03, 0x5f
        /*0056*/ 	.short	0x0101


	//----- nvinfo : EIATTR_INT_WARP_WIDE_INSTR_OFFSETS
	.align		4
        /*0058*/ 	.byte	0x04, 0x31
        /*005a*/ 	.short	(.L_17 - .L_16)


	//   ....[0]....
.L_16:
        /*005c*/ 	.word	0x00000330


	//   ....[1]....
        /*0060*/ 	.word	0x00000390


	//----- nvinfo : EIATTR_VRC_CTA_INIT_COUNT
	.align		4
.L_17:
        /*0064*/ 	.byte	0x02, 0x4a
	.zero		1
	.zero		1


	//----- nvinfo : EIATTR_EXIT_INSTR_OFFSETS
	.align		4
        /*0068*/ 	.byte	0x04, 0x1c
        /*006a*/ 	.short	(.L_19 - .L_18)


	//   ....[0]....
.L_18:
        /*006c*/ 	.word	0x000003e0


	//----- nvinfo : EIATTR_CRS_STACK_SIZE
	.align		4
.L_19:
        /*0070*/ 	.byte	0x04, 0x1e
        /*0072*/ 	.short	(.L_21 - .L_20)
.L_20:
        /*0074*/ 	.word	0x00000000


	//----- nvinfo : EIATTR_CBANK_PARAM_SIZE
	.align		4
.L_21:
        /*0078*/ 	.byte	0x03, 0x19
        /*007a*/ 	.short	0x001c


	//----- nvinfo : EIATTR_PARAM_CBANK
	.align		4
        /*007c*/ 	.byte	0x04, 0x0a
        /*007e*/ 	.short	(.L_23 - .L_22)
	.align		4
.L_22:
        /*0080*/ 	.word	index@(.nv.constant0._Z20compute_offset_tablePiiS_i)
        /*0084*/ 	.short	0x0380
        /*0086*/ 	.short	0x001c


	//----- nvinfo : EIATTR_SW_WAR
	.align		4
.L_23:
        /*0088*/ 	.byte	0x04, 0x36
        /*008a*/ 	.short	(.L_25 - .L_24)
.L_24:
        /*008c*/ 	.word	0x00000008
.L_25:


//--------------------- .nv.callgraph             --------------------------
	.section	.nv.callgraph,"",@"SHT_CUDA_CALLGRAPH"
	.align	4
	.sectionentsize	8
	.align		4
        /*0000*/ 	.word	0x00000000
	.align		4
        /*0004*/ 	.word	0xffffffff
	.align		4
        /*0008*/ 	.word	0x00000000
	.align		4
        /*000c*/ 	.word	0xfffffffe
	.align		4
        /*0010*/ 	.word	0x00000000
	.align		4
        /*0014*/ 	.word	0xfffffffd
	.align		4
        /*0018*/ 	.word	0x00000000
	.align		4
        /*001c*/ 	.word	0xfffffffc


//--------------------- .text._Z20compute_offset_tablePiiS_i --------------------------
	.section	.text._Z20compute_offset_tablePiiS_i,"ax",@progbits
	.align	128
        .global         _Z20compute_offset_tablePiiS_i
        .type           _Z20compute_offset_tablePiiS_i,@function
        .size           _Z20compute_offset_tablePiiS_i,(.L_x_11 - _Z20compute_offset_tablePiiS_i)
        .other          _Z20compute_offset_tablePiiS_i,@"STO_CUDA_ENTRY STV_DEFAULT"
_Z20compute_offset_tablePiiS_i:
.text._Z20compute_offset_tablePiiS_i:
[----:B------:R-:W-:Y:S01]  /*0000*/  LDC R1, c[0x0][0x37c] ;  /* 0x0000df00ff017b82 */ /* 0x000fe20000000800 */
[----:B------:R-:W0:Y:S07]  /*0010*/  S2R R6, SR_TID.X ;  /* 0x0000000000067919 */ /* 0x000e2e0000002100 */
[----:B------:R-:W1:Y:S01]  /*0020*/  S2UR UR7, SR_CgaCtaId ;  /* 0x00000000000779c3 */ /* 0x000e620000008800 */
[----:B------:R-:W-:Y:S01]  /*0030*/  UMOV UR6, 0x400 ;  /* 0x0000040000067882 */ /* 0x000fe20000000000 */
[----:B------:R-:W-:Y:S04]  /*0040*/  BSSY.RECONVERGENT B1, `(.L_x_0) ;  /* 0x0000011000017945 */ /* 0x000fe80003800200 */
[----:B------:R-:W-:Y:S02]  /*0050*/  BSSY.RELIABLE B0, `(.L_x_1) ;  /* 0x000000d000007945 */ /* 0x000fe40003800100 */
[----:B------:R-:W2:Y:S08]  /*0060*/  S2UR UR4, SR_CTAID.X ;  /* 0x00000000000479c3 */ /* 0x000eb00000002500 */
[----:B------:R-:W2:Y:S01]  /*0070*/  LDC R5, c[0x0][0x360] ;  /* 0x0000d800ff057b82 */ /* 0x000ea20000000800 */
[----:B-1----:R-:W-:Y:S01]  /*0080*/  ULEA UR5, UR7, UR6, 0x18 ;  /* 0x0000000607057291 */ /* 0x002fe2000f8ec0ff */
[----:B0-----:R-:W-:-:S05]  /*0090*/  ISETP.NE.AND P0, PT, R6, RZ, PT ;  /* 0x000000ff0600720c */ /* 0x001fca0003f05270 */
[----:B------:R-:W-:Y:S01]  /*00a0*/  LEA R0, R6, UR5, 0x2 ;  /* 0x0000000506007c11 */ /* 0x000fe2000f8e10ff */
[----:B--2---:R-:W-:-:S07]  /*00b0*/  IMAD R5, R5, UR4, R6 ;  /* 0x0000000405057c24 */ /* 0x004fce000f8e0206 */
[----:B------:R-:W-:Y:S01]  /*00c0*/  @!P0 STS [UR5+0x10], RZ ;  /* 0x000010ffff008988 */ /* 0x000fe20008000805 */
[----:B------:R-:W-:Y:S05]  /*00d0*/  @!P0 BRA `(.L_x_2) ;  /* 0x0000000000108947 */ /* 0x000fea0003800000 */
[----:B------:R-:W-:Y:S02]  /*00e0*/  ISETP.GT.U32.AND P1, PT, R6, 0x3, PT ;  /* 0x000000030600780c */ /* 0x000fe40003f24070 */
[----:B------:R-:W-:-:S11]  /*00f0*/  PLOP3.LUT P0, PT, PT, PT, PT, 0x8, 0x80 ;  /* 0x000000000080781c */ /* 0x000fd60003f0e170 */
[----:B------:R-:W-:Y:S05]  /*0100*/  @P1 BREAK.RELIABLE B0 ;  /* 0x0000000000001942 */ /* 0x000fea0003800100 */
[----:B------:R-:W-:Y:S05]  /*0110*/  @P1 BRA `(.L_x_3) ;  /* 0x00000000000c1947 */ /* 0x000fea0003800000 */
.L_x_2:
[----:B------:R-:W-:Y:S05]  /*0120*/  BSYNC.RELIABLE B0 ;  /* 0x0000000000007941 */ /* 0x000fea0003800100 */
.L_x_1:
[----:B------:R0:W-:Y:S01]  /*0130*/  STS [R0], RZ ;  /* 0x000000ff00007388 */ /* 0x0001e20000000800 */
[----:B------:R-:W-:-:S13]  /*0140*/  PLOP3.LUT P0, PT, PT, PT, PT, 0x80, 0x8 ;  /* 0x000000000008781c */ /* 0x000fda0003f0f070 */
.L_x_3:
[----:B------:R-:W-:Y:S05]  /*0150*/  BSYNC.RECONVERGENT B1 ;  /* 0x0000000000017941 */ /* 0x000fea0003800200 */
.L_x_0:
[----:B------:R-:W-:Y:S05]  /*0160*/  WARPSYNC.ALL ;  /* 0x0000000000007948 */ /* 0x000fea0003800000 */
[----:B------:R-:W1:Y:S01]  /*0170*/  LDCU UR4, c[0x0][0x388] ;  /* 0x00007100ff0477ac */ /* 0x000e620008000800 */
[----:B------:R-:W-:Y:S01]  /*0180*/  BSSY.RECONVERGENT B1, `(.L_x_4) ;  /* 0x000000e000017945 */ /* 0x000fe20003800200 */
[----:B------:R-:W2:Y:S01]  /*0190*/  LDCU.64 UR8, c[0x0][0x358] ;  /* 0x00006b00ff0877ac */ /* 0x000ea20008000a00 */
[----:B------:R-:W-:Y:S01]  /*01a0*/  BAR.SYNC.DEFER_BLOCKING 0x0 ;  /* 0x0000000000007b1d */ /* 0x000fe20000010000 */
[----:B-1----:R-:W-:-:S13]  /*01b0*/  ISETP.GE.AND P1, PT, R5, UR4, PT ;  /* 0x0000000405007c0c */ /* 0x002fda000bf26270 */
[----:B--2---:R-:W-:Y:S05]  /*01c0*/  @P1 BRA `(.L_x_5) ;  /* 0x0000000000241947 */ /* 0x004fea0003800000 */
[----:B------:R-:W1:Y:S01]  /*01d0*/  LDC.64 R2, c[0x0][0x380] ;  /* 0x0000e000ff027b82 */ /* 0x000e620000000a00 */
[----:B------:R-:W2:Y:S01]  /*01e0*/  LDCU UR4, c[0x0][0x398] ;  /* 0x00007300ff0477ac */ /* 0x000ea20008000800 */
[----:B-1----:R-:W-:-:S06]  /*01f0*/  IMAD.WIDE R2, R5, 0x4, R2 ;  /* 0x0000000405027825 */ /* 0x002fcc00078e0202 */
[----:B------:R-:W3:Y:S01]  /*0200*/  LDG.E R2, desc[UR8][R2.64] ;  /* 0x0000000802027981 */ /* 0x000ee2000c1e1900 */
[----:B--2---:R-:W-:-:S06]  /*0210*/  USHF.L.U32 UR4, UR4, 0x1, URZ ;  /* 0x0000000104047899 */ /* 0x004fcc00080006ff */
[----:B---3--:R-:W-:-:S05]  /*0220*/  SHF.R.S32.HI R4, RZ, UR4, R2 ;  /* 0x00000004ff047c19 */ /* 0x008fca0008011402 */
[----:B------:R-:W-:-:S05]  /*0230*/  IMAD.SHL.U32 R4, R4, 0x4, RZ ;  /* 0x0000000404047824 */ /* 0x000fca00078e00ff */
[----:B------:R-:W-:-:S05]  /*0240*/  LOP3.LUT R4, R4, 0xc, RZ, 0xc0, !PT ;  /* 0x0000000c04047812 */ /* 0x000fca00078ec0ff */
[----:B------:R1:W-:Y:S02]  /*0250*/  ATOMS.POPC.INC.32 RZ, [R4+UR5] ;  /* 0x0000000004ff7f8c */ /* 0x0003e4000d800005 */
.L_x_5:
[----:B------:R-:W-:Y:S05]  /*0260*/  BSYNC.RECONVERGENT B1 ;  /* 0x0000000000017941 */ /* 0x000fea0003800200 */
.L_x_4:
[----:B------:R-:W-:Y:S06]  /*0270*/  BAR.SYNC.DEFER_BLOCKING 0x0 ;  /* 0x0000000000007b1d */ /* 0x000fec0000010000 */
[----:B------:R-:W-:Y:S04]  /*0280*/  BSSY.RECONVERGENT B1, `(.L_x_6) ;  /* 0x0000006000017945 */ /* 0x000fe80003800200 */
[----:B------:R-:W-:Y:S05]  /*0290*/  @!P0 BRA `(.L_x_7) ;  /* 0x0000000000108947 */ /* 0x000fea0003800000 */
[----:B------:R-:W2:Y:S01]  /*02a0*/  LDS R5, [R0] ;  /* 0x0000000000057984 */ /* 0x000ea20000000800 */
[----:B------:R-:W3:Y:S02]  /*02b0*/  LDC.64 R2, c[0x0][0x390] ;  /* 0x0000e400ff027b82 */ /* 0x000ee40000000a00 */
[----:B---3--:R-:W-:-:S05]  /*02c0*/  IMAD.WIDE.U32 R2, R6, 0x4, R2 ;  /* 0x0000000406027825 */ /* 0x008fca00078e0002 */
[----:B--2---:R2:W-:Y:S02]  /*02d0*/  REDG.E.ADD.STRONG.GPU desc[UR8][R2.64], R5 ;  /* 0x000000050200798e */ /* 0x0045e4000c12e108 */
.L_x_7:
[----:B------:R-:W-:Y:S05]  /*02e0*/  BSYNC.RECONVERGENT B1 ;  /* 0x0000000000017941 */ /* 0x000fea0003800200 */
.L_x_6:
[----:B------:R-:W-:Y:S06]  /*02f0*/  BAR.SYNC.DEFER_BLOCKING 0x0 ;  /* 0x0000000000007b1d */ /* 0x000fec0000010000 */
[----:B------:R-:W-:Y:S04]  /*0300*/  BSSY.RECONVERGENT B1, `(.L_x_8) ;  /* 0x000000c000017945 */ /* 0x000fe80003800200 */
[----:B------:R-:W-:Y:S05]  /*0310*/  @!P0 BRA `(.L_x_9) ;  /* 0x0000000000288947 */ /* 0x000fea0003800000 */
[----:B0-----:R-:W0:Y:S01]  /*0320*/  LDS R0, [R0] ;  /* 0x0000000000007984 */ /* 0x001e220000000800 */
[----:B------:R-:W-:Y:S02]  /*0330*/  VOTEU.ANY UR4, UPT, PT ;  /* 0x0000000000047886 */ /* 0x000fe400038e0100 */
[----:B------:R-:W-:Y:S01]  /*0340*/  UFLO.U32 UR5, UR4 ;  /* 0x00000004000572bd */ /* 0x000fe200080e0000 */
[----:B--2---:R-:W2:Y:S01]  /*0350*/  S2R R2, SR_LANEID ;  /* 0x0000000000027919 */ /* 0x004ea20000000000 */
[----:B------:R-:W-:-:S04]  /*0360*/  UIADD3 UR4, UPT, UPT, UR6, 0x10, URZ ;  /* 0x0000001006047890 */ /* 0x000fc8000fffe0ff */
[----:B------:R-:W-:Y:S01]  /*0370*/  ULEA UR4, UR7, UR4, 0x18 ;  /* 0x0000000407047291 */ /* 0x000fe2000f8ec0ff */
[----:B--2---:R-:W-:Y:S01]  /*0380*/  ISETP.EQ.U32.AND P0, PT, R2, UR5, PT ;  /* 0x0000000502007c0c */ /* 0x004fe2000bf02070 */
[----:B0-----:R-:W0:Y:S02]  /*0390*/  REDUX.SUM UR8, R0 ;  /* 0x00000000000873c4 */ /* 0x001e24000000c000 */
[----:B0-----:R-:W-:-:S10]  /*03a0*/  IMAD.U32 R2, RZ, RZ, UR8 ;  /* 0x00000008ff027e24 */ /* 0x001fd4000f8e00ff */
[----:B------:R3:W-:Y:S02]  /*03b0*/  @P0 ATOMS.ADD RZ, [UR4], R2 ;  /* 0x00000002ffff098c */ /* 0x0007e40008000004 */
.L_x_9:
[----:B------:R-:W-:Y:S05]  /*03c0*/  BSYNC.RECONVERGENT B1 ;  /* 0x0000000000017941 */ /* 0x000fea0003800200 */
.L_x_8:
[----:B------:R-:W-:Y:S06]  /*03d0*/  BAR.SYNC.DEFER_BLOCKING 0x0 ;  /* 0x0000000000007b1d */ /* 0x000fec0000010000 */
[----:B------:R-:W-:Y:S05]  /*03e0*/  EXIT ;  /* 0x000000000000794d */ /* 0x000fea0003800000 */
.L_x_10:
[----:B------:R-:W-:-:S00]  /*03f0*/  BRA `(.L_x_10) ;  /* 0xfffffffc00fc7947 */ /* 0x000fc0000383ffff */
[----:B------:R-:W-:-:S00]  /*0400*/  NOP ;  /* 0x0000000000007918 */ /* 0x000fc00000000000 */
[----:B------:R-:W-:-:S00]  /*0410*/  NOP ;  /* 0x0000000000007918 */ /* 0x000fc00000000000 */
[----:B------:R-:W-:-:S00]  /*0420*/  NOP ;  /* 0x0000000000007918 */ /* 0x000fc00000000000 */
[----:B------:R-:W-:-:S00]  /*0430*/  NOP ;  /* 0x0000000000007918 */ /* 0x000fc00000000000 */
[----:B------:R-:W-:-:S00]  /*0440*/  NOP ;  /* 0x0000000000007918 */ /* 0x000fc00000000000 */
[----:B------:R-:W-:-:S00]  /*0450*/  NOP ;  /* 0x0000000000007918 */ /* 0x000fc00000000000 */
[----:B------:R-:W-:-:S00]  /*0460*/  NOP ;  /* 0x0000000000007918 */ /* 0x000fc00000000000 */
[----:B------:R-:W-:-:S00]  /*0470*/  NOP ;  /* 0x0000000000007918 */ /* 0x000fc00000000000 */
.L_x_11:


//--------------------- .nv.shared._Z20compute_offset_tablePiiS_i --------------------------
	.section	.nv.shared._Z20compute_offset_tablePiiS_i,"aw",@nobits
	.sectionflags	@""
	.align	4
.nv.shared._Z20compute_offset_tablePiiS_i:
	.zero		1044


//--------------------- .nv.shared.reserved.0     --------------------------
	.section	.nv.shared.reserved.0,"aw",@nobits
	.weak		__nv_reservedSMEM_offset_0_alias
	.size		__nv_reservedSMEM_offset_0_alias, 0, 64
	.other		__nv_reservedSMEM_offset_0_alias,@"STO_CUDA_RESERVED_SHARED STV_DEFAULT"
__nv_reservedSMEM_offset_0_alias:
	.zero		0
	.zero		64


//--------------------- .nv.constant0._Z20compute_offset_tablePiiS_i --------------------------
	.section	.nv.constant0._Z20compute_offset_tablePiiS_i,"a",@progbits
	.sectionflags	@""
	.align	4
.nv.constant0._Z20compute_offset_tablePiiS_i:
	.zero		924


//--------------------- SYMBOLS --------------------------

	.type		.nv.reservedSmem.offset0,@object
	.size		.nv.reservedSmem.offset0,0x4
	.type		.nv.reservedSmem.cap,@object
	.size		.nv.reservedSmem.cap,0x4
